	.headerflags	@"EF_CUDA_TEXMODE_UNIFIED EF_CUDA_64BIT_ADDRESS EF_CUDA_ACCELERATORS EF_CUDA_SM90 EF_CUDA_VIRTUAL_SM(EF_CUDA_SM90)"
	.elftype	@"ET_EXEC"


//--------------------- .nv.info                  --------------------------
	.section	.nv.info,"",@"SHT_CUDA_INFO"
	.align	4


	//----- nvinfo : EIATTR_REGCOUNT
	.align		4
        /*0000*/ 	.byte	0x04, 0x2f
        /*0002*/ 	.short	(.L_1 - .L_0)
	.align		4
.L_0:
        /*0004*/ 	.word	index@(triton_poi_fused_convolution_relu_threshold_backward_24)
        /*0008*/ 	.word	0x0000000c


	//----- nvinfo : EIATTR_MIN_STACK_SIZE
	.align		4
.L_1:
        /*000c*/ 	.byte	0x04, 0x12
        /*000e*/ 	.short	(.L_3 - .L_2)
	.align		4
.L_2:
        /*0010*/ 	.word	index@(triton_poi_fused_convolution_relu_threshold_backward_24)
        /*0014*/ 	.word	0x00000000


	//----- nvinfo : EIATTR_FRAME_SIZE
	.align		4
.L_3:
        /*0018*/ 	.byte	0x04, 0x11
        /*001a*/ 	.short	(.L_5 - .L_4)
	.align		4
.L_4:
        /*001c*/ 	.word	index@(triton_poi_fused_convolution_relu_threshold_backward_24)
        /*0020*/ 	.word	0x00000000


	//----- nvinfo : EIATTR_MIN_STACK_SIZE
	.align		4
.L_5:
        /*0024*/ 	.byte	0x04, 0x12
        /*0026*/ 	.short	(.L_7 - .L_6)
	.align		4
.L_6:
        /*0028*/ 	.word	index@(triton_poi_fused_convolution_relu_threshold_backward_24)
        /*002c*/ 	.word	0x00000000
.L_7:


//--------------------- .nv.info.triton_poi_fused_convolution_relu_threshold_backward_24 --------------------------
	.section	.nv.info.triton_poi_fused_convolution_relu_threshold_backward_24,"",@"SHT_CUDA_INFO"
	.sectionflags	@""
	.align	4


	//----- nvinfo : EIATTR_CUDA_API_VERSION
	.align		4
        /*0000*/ 	.byte	0x04, 0x37
        /*0002*/ 	.short	(.L_9 - .L_8)
.L_8:
        /*0004*/ 	.word	0x0000007c


	//----- nvinfo : EIATTR_KPARAM_INFO
	.align		4
.L_9:
        /*0008*/ 	.byte	0x04, 0x17
        /*000a*/ 	.short	(.L_11 - .L_10)
.L_10:
        /*000c*/ 	.word	0x00000000
        /*0010*/ 	.short	0x0003
        /*0012*/ 	.short	0x0018
        /*0014*/ 	.byte	0x00, 0xf0, 0x11, 0x00


	//----- nvinfo : EIATTR_KPARAM_INFO
	.align		4
.L_11:
        /*0018*/ 	.byte	0x04, 0x17
        /*001a*/ 	.short	(.L_13 - .L_12)
.L_12:
        /*001c*/ 	.word	0x00000000
        /*0020*/ 	.short	0x0002
        /*0022*/ 	.short	0x0010
        /*0024*/ 	.byte	0x00, 0xf4, 0x21, 0x00


	//----- nvinfo : EIATTR_KPARAM_INFO
	.align		4
.L_13:
        /*0028*/ 	.byte	0x04, 0x17
        /*002a*/ 	.short	(.L_15 - .L_14)
.L_14:
        /*002c*/ 	.word	0x00000000
        /*0030*/ 	.short	0x0001
        /*0032*/ 	.short	0x0008
        /*0034*/ 	.byte	0x00, 0xf4, 0x21, 0x00


	//----- nvinfo : EIATTR_KPARAM_INFO
	.align		4
.L_15:
        /*0038*/ 	.byte	0x04, 0x17
        /*003a*/ 	.short	(.L_17 - .L_16)
.L_16:
        /*003c*/ 	.word	0x00000000
        /*0040*/ 	.short	0x0000
        /*0042*/ 	.short	0x0000
        /*0044*/ 	.byte	0x00, 0xf4, 0x21, 0x00


	//----- nvinfo : EIATTR_SPARSE_MMA_MASK
	.align		4
.L_17:
        /*0048*/ 	.byte	0x03, 0x50
        /*004a*/ 	.short	0x0000


	//----- nvinfo : EIATTR_MAXREG_COUNT
	.align		4
        /*004c*/ 	.byte	0x03, 0x1b
        /*004e*/ 	.short	0x00ff


	//----- nvinfo : EIATTR_EXIT_INSTR_OFFSETS
	.align		4
        /*0050*/ 	.byte	0x04, 0x1c
        /*0052*/ 	.short	(.L_19 - .L_18)


	//   ....[0]....
.L_18:
        /*0054*/ 	.word	0x00000140


	//----- nvinfo : EIATTR_REQNTID
	.align		4
.L_19:
        /*0058*/ 	.byte	0x04, 0x10
        /*005a*/ 	.short	(.L_21 - .L_20)
.L_20:
        /*005c*/ 	.word	0x00000080
        /*0060*/ 	.word	0x00000001
        /*0064*/ 	.word	0x00000001


	//----- nvinfo : EIATTR_CBANK_PARAM_SIZE
	.align		4
.L_21:
        /*0068*/ 	.byte	0x03, 0x19
        /*006a*/ 	.short	0x001c


	//----- nvinfo : EIATTR_PARAM_CBANK
	.align		4
        /*006c*/ 	.byte	0x04, 0x0a
        /*006e*/ 	.short	(.L_23 - .L_22)
	.align		4
.L_22:
        /*0070*/ 	.word	index@(.nv.constant0.triton_poi_fused_convolution_relu_threshold_backward_24)
        /*0074*/ 	.short	0x0210
        /*0076*/ 	.short	0x001c


	//----- nvinfo : EIATTR_SW_WAR
	.align		4
.L_23:
        /*0078*/ 	.byte	0x04, 0x36
        /*007a*/ 	.short	(.L_25 - .L_24)
.L_24:
        /*007c*/ 	.word	0x00000008
.L_25:


//--------------------- .nv.callgraph             --------------------------
	.section	.nv.callgraph,"",@"SHT_CUDA_CALLGRAPH"
	.align	4
	.sectionentsize	8
	.align		4
        /*0000*/ 	.word	0x00000000
	.align		4
        /*0004*/ 	.word	0xffffffff
	.align		4
        /*0008*/ 	.word	0x00000000
	.align		4
        /*000c*/ 	.word	0xfffffffe
	.align		4
        /*0010*/ 	.word	0x00000000
	.align		4
        /*0014*/ 	.word	0xfffffffd
	.align		4
        /*0018*/ 	.word	0x00000000
	.align		4
        /*001c*/ 	.word	0xfffffffc


//--------------------- .text.triton_poi_fused_convolution_relu_threshold_backward_24 --------------------------
	.section	.text.triton_poi_fused_convolution_relu_threshold_backward_24,"ax",@progbits
	.align	128
        .global         triton_poi_fused_convolution_relu_threshold_backward_24
        .type           triton_poi_fused_convolution_relu_threshold_backward_24,@function
        .size           triton_poi_fused_convolution_relu_threshold_backward_24,(.L_x_1 - triton_poi_fused_convolution_relu_threshold_backward_24)
        .other          triton_poi_fused_convolution_relu_threshold_backward_24,@"STO_CUDA_ENTRY STV_DEFAULT"
triton_poi_fused_convolution_relu_threshold_backward_24:
.text.triton_poi_fused_convolution_relu_threshold_backward_24:
[----:B------:R-:W-:Y:S01]  /*0000*/  LDC R1, c[0x0][0x28] ;  /* 0x00000a00ff017b82 */ /* 0x000fe20000000800 */
[----:B------:R-:W1:Y:S07]  /*0010*/  S2R R0, SR_TID.X ;  /* 0x0000000000007919 */ /* 0x000e6e0000002100 */
[----:B------:R-:W2:Y:S01]  /*0020*/  LDC.64 R2, c[0x0][0x210] ;  /* 0x00008400ff027b82 */ /* 0x000ea20000000a00 */
[----:B------:R-:W-:Y:S01]  /*0030*/  ULDC.64 UR4, c[0x0][0x208] ;  /* 0x0000820000047ab9 */ /* 0x000fe20000000a00 */
[----:B------:R-:W-:Y:S01]  /*0040*/  ULDC.64 UR6, c[0x0][0x220] ;  /* 0x0000880000067ab9 */ /* 0x000fe20000000a00 */
[----:B------:R-:W3:Y:S05]  /*0050*/  S2R R7, SR_CTAID.X ;  /* 0x0000000000077919 */ /* 0x000eea0000002500 */
[----:B------:R-:W4:Y:S01]  /*0060*/  LDC.64 R4, c[0x0][0x218] ;  /* 0x00008600ff047b82 */ /* 0x000f220000000a00 */
[----:B-1----:R-:W-:Y:S01]  /*0070*/  LOP3.LUT R0, R0, 0x7f, RZ, 0xc0, !PT ;  /* 0x0000007f00007812 */ /* 0x002fe200078ec0ff */
[----:B----4-:R-:W4:Y:S04]  /*0080*/  LDG.E R5, desc[UR4][R4.64] ;  /* 0x0000000404057981 */ /* 0x010f28000c1e1900 */
[----:B---3--:R-:W-:-:S04]  /*0090*/  IMAD R7, R7, 0x80, R0 ;  /* 0x0000008007077824 */ /* 0x008fc800078e0200 */
[----:B--2---:R-:W-:-:S06]  /*00a0*/  IMAD.WIDE R2, R7, 0x4, R2 ;  /* 0x0000000407027825 */ /* 0x004fcc00078e0202 */
[----:B------:R-:W4:Y:S01]  /*00b0*/  LDG.E R2, desc[UR4][R2.64] ;  /* 0x0000000402027981 */ /* 0x000f22000c1e1900 */
[----:B------:R-:W-:-:S04]  /*00c0*/  IADD3 R6, P1, R7, UR6, RZ ;  /* 0x0000000607067c10 */ /* 0x000fc8000ff3e0ff */
[----:B------:R-:W-:Y:S01]  /*00d0*/  LEA.HI.X.SX32 R7, R7, UR7, 0x1, P1 ;  /* 0x0000000707077c11 */ /* 0x000fe200088f0eff */
[C---:B----4-:R-:W-:Y:S01]  /*00e0*/  FADD R0, R2.reuse, R5 ;  /* 0x0000000502007221 */ /* 0x050fe20000000000 */
[----:B------:R-:W-:-:S04]  /*00f0*/  FSETP.GEU.AND P0, PT, R2, -R5, PT ;  /* 0x800000050200720b */ /* 0x000fc80003f0e000 */
[----:B------:R-:W-:-:S04]  /*0100*/  FSEL R0, R0, RZ, P0 ;  /* 0x000000ff00007208 */ /* 0x000fc80000000000 */
[----:B------:R-:W-:-:S04]  /*0110*/  FSETP.GTU.AND P0, PT, R0, RZ, PT ;  /* 0x000000ff0000720b */ /* 0x000fc80003f0c000 */
[----:B------:R-:W-:-:S05]  /*0120*/  SEL R9, RZ, 0x1, P0 ;  /* 0x00000001ff097807 */ /* 0x000fca0000000000 */
[----:B------:R-:W-:Y:S01]  /*0130*/  STG.E.U8 desc[UR4][R6.64], R9 ;  /* 0x0000000906007986 */ /* 0x000fe2000c101104 */
[----:B------:R-:W-:Y:S05]  /*0140*/  EXIT ;  /* 0x000000000000794d */ /* 0x000fea0003800000 */
.L_x_0:
[----:B------:R-:W-:-:S00]  /*0150*/  BRA `(.L_x_0) ;  /* 0xfffffffc00fc7947 */ /* 0x000fc0000383ffff */
[----:B------:R-:W-:-:S00]  /*0160*/  NOP ;  /* 0x0000000000007918 */ /* 0x000fc00000000000 */
        /* <DEDUP_REMOVED lines=9> */
.L_x_1:


//--------------------- .nv.constant0.triton_poi_fused_convolution_relu_threshold_backward_24 --------------------------
	.section	.nv.constant0.triton_poi_fused_convolution_relu_threshold_backward_24,"a",@progbits
	.sectionflags	@""
	.align	4
.nv.constant0.triton_poi_fused_convolution_relu_threshold_backward_24:
	.zero		556
